	.headerflags	@"EF_CUDA_TEXMODE_UNIFIED EF_CUDA_64BIT_ADDRESS EF_CUDA_ACCELERATORS EF_CUDA_SM90 EF_CUDA_VIRTUAL_SM(EF_CUDA_SM90)"
	.elftype	@"ET_EXEC"


//--------------------- .nv.info                  --------------------------
	.section	.nv.info,"",@"SHT_CUDA_INFO"
	.align	4


	//----- nvinfo : EIATTR_REGCOUNT
	.align		4
        /*0000*/ 	.byte	0x04, 0x2f
        /*0002*/ 	.short	(.L_4 - .L_3)
	.align		4
.L_3:
        /*0004*/ 	.word	index@(triton_per_fused__softmax_add_4)
        /*0008*/ 	.word	0x00000018


	//----- nvinfo : EIATTR_MIN_STACK_SIZE
	.align		4
.L_4:
        /*000c*/ 	.byte	0x04, 0x12
        /*000e*/ 	.short	(.L_6 - .L_5)
	.align		4
.L_5:
        /*0010*/ 	.word	index@(triton_per_fused__softmax_add_4)
        /*0014*/ 	.word	0x00000000


	//----- nvinfo : EIATTR_FRAME_SIZE
	.align		4
.L_6:
        /*0018*/ 	.byte	0x04, 0x11
        /*001a*/ 	.short	(.L_8 - .L_7)
	.align		4
.L_7:
        /*001c*/ 	.word	index@(triton_per_fused__softmax_add_4)
        /*0020*/ 	.word	0x00000000


	//----- nvinfo : EIATTR_MIN_STACK_SIZE
	.align		4
.L_8:
        /*0024*/ 	.byte	0x04, 0x12
        /*0026*/ 	.short	(.L_10 - .L_9)
	.align		4
.L_9:
        /*0028*/ 	.word	index@(triton_per_fused__softmax_add_4)
        /*002c*/ 	.word	0x00000000
.L_10:


//--------------------- .nv.info.triton_per_fused__softmax_add_4 --------------------------
	.section	.nv.info.triton_per_fused__softmax_add_4,"",@"SHT_CUDA_INFO"
	.sectionflags	@""
	.align	4


	//----- nvinfo : EIATTR_CUDA_API_VERSION
	.align		4
        /*0000*/ 	.byte	0x04, 0x37
        /*0002*/ 	.short	(.L_12 - .L_11)
.L_11:
        /*0004*/ 	.word	0x0000007c


	//----- nvinfo : EIATTR_KPARAM_INFO
	.align		4
.L_12:
        /*0008*/ 	.byte	0x04, 0x17
        /*000a*/ 	.short	(.L_14 - .L_13)
.L_13:
        /*000c*/ 	.word	0x00000000
        /*0010*/ 	.short	0x0004
        /*0012*/ 	.short	0x001c
        /*0014*/ 	.byte	0x00, 0xf0, 0x11, 0x00


	//----- nvinfo : EIATTR_KPARAM_INFO
	.align		4
.L_14:
        /*0018*/ 	.byte	0x04, 0x17
        /*001a*/ 	.short	(.L_16 - .L_15)
.L_15:
        /*001c*/ 	.word	0x00000000
        /*0020*/ 	.short	0x0003
        /*0022*/ 	.short	0x0018
        /*0024*/ 	.byte	0x00, 0xf0, 0x11, 0x00


	//----- nvinfo : EIATTR_KPARAM_INFO
	.align		4
.L_16:
        /*0028*/ 	.byte	0x04, 0x17
        /*002a*/ 	.short	(.L_18 - .L_17)
.L_17:
        /*002c*/ 	.word	0x00000000
        /*0030*/ 	.short	0x0002
        /*0032*/ 	.short	0x0010
        /*0034*/ 	.byte	0x00, 0xf4, 0x21, 0x00


	//----- nvinfo : EIATTR_KPARAM_INFO
	.align		4
.L_18:
        /*0038*/ 	.byte	0x04, 0x17
        /*003a*/ 	.short	(.L_20 - .L_19)
.L_19:
        /*003c*/ 	.word	0x00000000
        /*0040*/ 	.short	0x0001
        /*0042*/ 	.short	0x0008
        /*0044*/ 	.byte	0x00, 0xf4, 0x21, 0x00


	//----- nvinfo : EIATTR_KPARAM_INFO
	.align		4
.L_20:
        /*0048*/ 	.byte	0x04, 0x17
        /*004a*/ 	.short	(.L_22 - .L_21)
.L_21:
        /*004c*/ 	.word	0x00000000
        /*0050*/ 	.short	0x0000
        /*0052*/ 	.short	0x0000
        /*0054*/ 	.byte	0x00, 0xf4, 0x21, 0x00


	//----- nvinfo : EIATTR_SPARSE_MMA_MASK
	.align		4
.L_22:
        /*0058*/ 	.byte	0x03, 0x50
        /*005a*/ 	.short	0x0000


	//----- nvinfo : EIATTR_MAXREG_COUNT
	.align		4
        /*005c*/ 	.byte	0x03, 0x1b
        /*005e*/ 	.short	0x00ff


	//----- nvinfo : EIATTR_EXTERNS
	.align		4
        /*0060*/ 	.byte	0x04, 0x0f
        /*0062*/ 	.short	(.L_24 - .L_23)


	//   ....[0]....
	.align		4
.L_23:
        /*0064*/ 	.word	index@(__assertfail)


	//----- nvinfo : EIATTR_COOP_GROUP_MASK_REGIDS
	.align		4
.L_24:
        /*0068*/ 	.byte	0x04, 0x29
        /*006a*/ 	.short	(.L_26 - .L_25)


	//   ....[0]....
.L_25:
        /*006c*/ 	.word	0xffffffff


	//   ....[1]....
        /*0070*/ 	.word	0xffffffff


	//   ....[2]....
        /*0074*/ 	.word	0xffffffff


	//   ....[3]....
        /*0078*/ 	.word	0xffffffff


	//   ....[4]....
        /*007c*/ 	.word	0xffffffff


	//   ....[5]....
        /*0080*/ 	.word	0xffffffff


	//   ....[6]....
        /*0084*/ 	.word	0xffffffff


	//   ....[7]....
        /*0088*/ 	.word	0xffffffff


	//   ....[8]....
        /*008c*/ 	.word	0xffffffff


	//   ....[9]....
        /*0090*/ 	.word	0xffffffff


	//   ....[10]....
        /*0094*/ 	.word	0xffffffff


	//   ....[11]....
        /*0098*/ 	.word	0xffffffff


	//----- nvinfo : EIATTR_COOP_GROUP_INSTR_OFFSETS
	.align		4
.L_26:
        /*009c*/ 	.byte	0x04, 0x28
        /*009e*/ 	.short	(.L_28 - .L_27)


	//   ....[0]....
.L_27:
        /*00a0*/ 	.word	0x000003e0


	//   ....[1]....
        /*00a4*/ 	.word	0x00000420


	//   ....[2]....
        /*00a8*/ 	.word	0x00000460


	//   ....[3]....
        /*00ac*/ 	.word	0x000004a0


	//   ....[4]....
        /*00b0*/ 	.word	0x000004f0


	//   ....[5]....
        /*00b4*/ 	.word	0x000005c0


	//   ....[6]....
        /*00b8*/ 	.word	0x000006c0


	//   ....[7]....
        /*00bc*/ 	.word	0x000006e0


	//   ....[8]....
        /*00c0*/ 	.word	0x00000700


	//   ....[9]....
        /*00c4*/ 	.word	0x00000720


	//   ....[10]....
        /*00c8*/ 	.word	0x00000740


	//   ....[11]....
        /*00cc*/ 	.word	0x00000790


	//----- nvinfo : EIATTR_SYSCALL_OFFSETS
	.align		4
.L_28:
        /*00d0*/ 	.byte	0x04, 0x46
        /*00d2*/ 	.short	(.L_30 - .L_29)


	//   ....[0]....
.L_29:
        /*00d4*/ 	.word	0x000002f0


	//----- nvinfo : EIATTR_EXIT_INSTR_OFFSETS
	.align		4
.L_30:
        /*00d8*/ 	.byte	0x04, 0x1c
        /*00da*/ 	.short	(.L_32 - .L_31)


	//   ....[0]....
.L_31:
        /*00dc*/ 	.word	0x00000860


	//   ....[1]....
        /*00e0*/ 	.word	0x00000880


	//----- nvinfo : EIATTR_REQNTID
	.align		4
.L_32:
        /*00e4*/ 	.byte	0x04, 0x10
        /*00e6*/ 	.short	(.L_34 - .L_33)
.L_33:
        /*00e8*/ 	.word	0x00000040
        /*00ec*/ 	.word	0x00000001
        /*00f0*/ 	.word	0x00000001


	//----- nvinfo : EIATTR_CRS_STACK_SIZE
	.align		4
.L_34:
        /*00f4*/ 	.byte	0x04, 0x1e
        /*00f6*/ 	.short	(.L_36 - .L_35)
.L_35:
        /*00f8*/ 	.word	0x00000000


	//----- nvinfo : EIATTR_CBANK_PARAM_SIZE
	.align		4
.L_36:
        /*00fc*/ 	.byte	0x03, 0x19
        /*00fe*/ 	.short	0x0020


	//----- nvinfo : EIATTR_PARAM_CBANK
	.align		4
        /*0100*/ 	.byte	0x04, 0x0a
        /*0102*/ 	.short	(.L_38 - .L_37)
	.align		4
.L_37:
        /*0104*/ 	.word	index@(.nv.constant0.triton_per_fused__softmax_add_4)
        /*0108*/ 	.short	0x0210
        /*010a*/ 	.short	0x0020


	//----- nvinfo : EIATTR_SW_WAR
	.align		4
.L_38:
        /*010c*/ 	.byte	0x04, 0x36
        /*010e*/ 	.short	(.L_40 - .L_39)
.L_39:
        /*0110*/ 	.word	0x00000008
.L_40:


//--------------------- .nv.callgraph             --------------------------
	.section	.nv.callgraph,"",@"SHT_CUDA_CALLGRAPH"
	.align	4
	.sectionentsize	8
	.align		4
        /*0000*/ 	.word	0x00000000
	.align		4
        /*0004*/ 	.word	0xffffffff
	.align		4
        /*0008*/ 	.word	index@(triton_per_fused__softmax_add_4)
	.align		4
        /*000c*/ 	.word	index@(__assertfail)
	.align		4
        /*0010*/ 	.word	0x00000000
	.align		4
        /*0014*/ 	.word	0xfffffffe
	.align		4
        /*0018*/ 	.word	0x00000000
	.align		4
        /*001c*/ 	.word	0xfffffffd
	.align		4
        /*0020*/ 	.word	0x00000000
	.align		4
        /*0024*/ 	.word	0xfffffffc


//--------------------- .nv.constant4             --------------------------
	.section	.nv.constant4,"a",@progbits
	.align	8
	.align		8
.nv.constant4:
        /*0000*/ 	.dword	__assertfail
	.align		8
        /*0008*/ 	.dword	assertFunc_0
	.align		8
        /*0010*/ 	.dword	assertFile_0
	.align		8
        /*0018*/ 	.dword	assertMessage_0


//--------------------- .text.triton_per_fused__softmax_add_4 --------------------------
	.section	.text.triton_per_fused__softmax_add_4,"ax",@progbits
	.sectionflags	@"SHF_BARRIERS=1"
	.align	128
        .global         triton_per_fused__softmax_add_4
        .type           triton_per_fused__softmax_add_4,@function
        .size           triton_per_fused__softmax_add_4,(.L_x_2 - triton_per_fused__softmax_add_4)
        .other          triton_per_fused__softmax_add_4,@"STO_CUDA_ENTRY STV_DEFAULT"
triton_per_fused__softmax_add_4:
.text.triton_per_fused__softmax_add_4:
[----:B------:R-:W0:Y:S02]  /*0000*/  LDC R1, c[0x0][0x28] ;  /* 0x00000a00ff017b82 */ /* 0x000e240000000800 */
[----:B------:R-:W1:Y:S01]  /*0010*/  S2R R9, SR_CTAID.X ;  /* 0x0000000000097919 */ /* 0x000e620000002500 */
[----:B------:R-:W2:Y:S01]  /*0020*/  LDC.64 R2, c[0x0][0x218] ;  /* 0x00008600ff027b82 */ /* 0x000ea20000000a00 */
[----:B------:R-:W-:Y:S01]  /*0030*/  ULDC.64 UR4, c[0x0][0x208] ;  /* 0x0000820000047ab9 */ /* 0x000fe20000000a00 */
[----:B------:R-:W3:Y:S06]  /*0040*/  S2R R0, SR_TID.X ;  /* 0x0000000000007919 */ /* 0x000eec0000002100 */
[----:B------:R-:W4:Y:S01]  /*0050*/  LDC.64 R14, c[0x0][0x210] ;  /* 0x00008400ff0e7b82 */ /* 0x000f220000000a00 */
[----:B-1----:R-:W-:-:S02]  /*0060*/  SHF.R.S32.HI R4, RZ, 0x1f, R9 ;  /* 0x0000001fff047819 */ /* 0x002fc40000011409 */
[----:B------:R-:W-:Y:S02]  /*0070*/  ISETP.GE.AND P1, PT, R9, 0x100, PT ;  /* 0x000001000900780c */ /* 0x000fe40003f26270 */
[----:B------:R-:W-:Y:S02]  /*0080*/  LEA.HI R4, R4, R9, RZ, 0x6 ;  /* 0x0000000904047211 */ /* 0x000fe400078f30ff */
[----:B---3--:R-:W-:Y:S02]  /*0090*/  LOP3.LUT R6, R0, 0x3f, RZ, 0xc0, !PT ;  /* 0x0000003f00067812 */ /* 0x008fe400078ec0ff */
[----:B------:R-:W-:-:S05]  /*00a0*/  LOP3.LUT R4, R4, 0x3ffffc0, RZ, 0xc0, !PT ;  /* 0x03ffffc004047812 */ /* 0x000fca00078ec0ff */
[----:B------:R-:W-:-:S04]  /*00b0*/  IMAD.IADD R5, R9, 0x1, -R4 ;  /* 0x0000000109057824 */ /* 0x000fc800078e0a04 */
[----:B------:R-:W-:Y:S01]  /*00c0*/  IMAD R7, R5, 0x40, R6 ;  /* 0x0000004005077824 */ /* 0x000fe200078e0206 */
[----:B------:R-:W-:-:S03]  /*00d0*/  CS2R R4, SRZ ;  /* 0x0000000000047805 */ /* 0x000fc6000001ff00 */
[----:B--2---:R-:W-:-:S05]  /*00e0*/  IMAD.WIDE R2, R7, 0x8, R2 ;  /* 0x0000000807027825 */ /* 0x004fca00078e0202 */
[----:B------:R-:W2:Y:S01]  /*00f0*/  @!P1 LDG.E.EL.64 R4, desc[UR4][R2.64] ;  /* 0x0000000402049981 */ /* 0x000ea2000c2e1b00 */
[----:B------:R-:W-:Y:S02]  /*0100*/  IMAD R7, R9, 0x40, R6 ;  /* 0x0000004009077824 */ /* 0x000fe400078e0206 */
[----:B------:R-:W-:Y:S02]  /*0110*/  IMAD.MOV.U32 R6, RZ, RZ, RZ ;  /* 0x000000ffff067224 */ /* 0x000fe400078e00ff */
[----:B----4-:R-:W-:-:S05]  /*0120*/  IMAD.WIDE R14, R7, 0x4, R14 ;  /* 0x00000004070e7825 */ /* 0x010fca00078e020e */
[----:B------:R-:W3:Y:S01]  /*0130*/  @!P1 LDG.E R6, desc[UR4][R14.64] ;  /* 0x000000040e069981 */ /* 0x000ee2000c1e1900 */
[----:B--2---:R-:W-:Y:S02]  /*0140*/  SEL R7, R4, RZ, !P1 ;  /* 0x000000ff04077207 */ /* 0x004fe40004800000 */
[----:B------:R-:W-:Y:S02]  /*0150*/  SEL R8, R5, RZ, !P1 ;  /* 0x000000ff05087207 */ /* 0x000fe40004800000 */
[----:B------:R-:W-:Y:S02]  /*0160*/  IADD3 R4, P2, R7, 0xe1, RZ ;  /* 0x000000e107047810 */ /* 0x000fe40007f5e0ff */
[----:B------:R-:W-:-:S03]  /*0170*/  ISETP.GE.AND P0, PT, R8, RZ, PT ;  /* 0x000000ff0800720c */ /* 0x000fc60003f06270 */
[----:B------:R-:W-:Y:S01]  /*0180*/  IMAD.X R5, RZ, RZ, R8, P2 ;  /* 0x000000ffff057224 */ /* 0x000fe200010e0608 */
[----:B------:R-:W-:-:S04]  /*0190*/  SEL R16, R4, R7, !P0 ;  /* 0x0000000704107207 */ /* 0x000fc80004000000 */
[----:B------:R-:W-:Y:S02]  /*01a0*/  SEL R17, R5, R8, !P0 ;  /* 0x0000000805117207 */ /* 0x000fe40004000000 */
[----:B------:R-:W-:-:S04]  /*01b0*/  ISETP.GE.U32.AND P0, PT, R16, 0xe1, PT ;  /* 0x000000e11000780c */ /* 0x000fc80003f06070 */
[----:B------:R-:W-:-:S04]  /*01c0*/  ISETP.GE.U32.AND.EX P0, PT, R17, RZ, PT, P0 ;  /* 0x000000ff1100720c */ /* 0x000fc80003f06100 */
[----:B------:R-:W-:Y:S02]  /*01d0*/  ISETP.GT.OR P0, PT, R9, 0xff, !P0 ;  /* 0x000000ff0900780c */ /* 0x000fe40004704670 */
[----:B---3--:R-:W-:-:S11]  /*01e0*/  SEL R9, R6, RZ, !P1 ;  /* 0x000000ff06097207 */ /* 0x008fd60004800000 */
[----:B------:R-:W-:Y:S05]  /*01f0*/  @P0 BRA `(.L_x_0) ;  /* 0x0000000000400947 */ /* 0x000fea0003800000 */
[----:B------:R-:W-:Y:S01]  /*0200*/  MOV R2, 0x0 ;  /* 0x0000000000027802 */ /* 0x000fe20000000f00 */
[----:B------:R-:W-:Y:S01]  /*0210*/  ULDC.64 UR6, c[0x4][0x18] ;  /* 0x0100060000067ab9 */ /* 0x000fe20000000a00 */
[----:B------:R-:W-:Y:S01]  /*0220*/  ULDC.64 UR8, c[0x4][0x8] ;  /* 0x0100020000087ab9 */ /* 0x000fe20000000a00 */
[----:B------:R-:W-:Y:S02]  /*0230*/  IMAD.U32 R4, RZ, RZ, UR6 ;  /* 0x00000006ff047e24 */ /* 0x000fe4000f8e00ff */
[----:B------:R-:W-:Y:S01]  /*0240*/  IMAD.U32 R5, RZ, RZ, UR7 ;  /* 0x00000007ff057e24 */ /* 0x000fe2000f8e00ff */
[----:B------:R-:W1:Y:S01]  /*0250*/  LDC.64 R2, c[0x4][R2] ;  /* 0x0100000002027b82 */ /* 0x000e620000000a00 */
[----:B------:R-:W-:Y:S01]  /*0260*/  ULDC.64 UR6, c[0x4][0x10] ;  /* 0x0100040000067ab9 */ /* 0x000fe20000000a00 */
[----:B------:R-:W-:Y:S02]  /*0270*/  IMAD.U32 R10, RZ, RZ, UR8 ;  /* 0x00000008ff0a7e24 */ /* 0x000fe4000f8e00ff */
[----:B------:R-:W-:-:S02]  /*0280*/  IMAD.U32 R6, RZ, RZ, UR6 ;  /* 0x00000006ff067e24 */ /* 0x000fc4000f8e00ff */
[----:B------:R-:W-:Y:S02]  /*0290*/  IMAD.U32 R7, RZ, RZ, UR7 ;  /* 0x00000007ff077e24 */ /* 0x000fe4000f8e00ff */
[----:B------:R-:W-:Y:S02]  /*02a0*/  IMAD.U32 R11, RZ, RZ, UR9 ;  /* 0x00000009ff0b7e24 */ /* 0x000fe4000f8e00ff */
[----:B------:R-:W-:Y:S02]  /*02b0*/  IMAD.MOV.U32 R8, RZ, RZ, 0x26 ;  /* 0x00000026ff087424 */ /* 0x000fe400078e00ff */
[----:B------:R-:W-:Y:S02]  /*02c0*/  IMAD.MOV.U32 R12, RZ, RZ, 0x1 ;  /* 0x00000001ff0c7424 */ /* 0x000fe400078e00ff */
[----:B------:R-:W-:-:S07]  /*02d0*/  IMAD.MOV.U32 R13, RZ, RZ, RZ ;  /* 0x000000ffff0d7224 */ /* 0x000fce00078e00ff */
[----:B------:R-:W-:-:S07]  /*02e0*/  LEPC R20, `(.L_x_0) ;  /* 0x000000001014794e */ /* 0x000fce0000000000 */
[----:B01----:R-:W-:Y:S05]  /*02f0*/  CALL.ABS.NOINC R2 ;  /* 0x0000000002007343 */ /* 0x003fea0003c00000 */
.L_x_0:
[----:B------:R-:W-:Y:S05]  /*0300*/  WARPSYNC.ALL ;  /* 0x0000000000007948 */ /* 0x000fea0003800000 */
[----:B------:R-:W-:Y:S01]  /*0310*/  BAR.SYNC.DEFER_BLOCKING 0x0 ;  /* 0x0000000000007b1d */ /* 0x000fe20000010000 */
[----:B------:R-:W-:-:S05]  /*0320*/  IMAD.MOV.U32 R4, RZ, RZ, RZ ;  /* 0x000000ffff047224 */ /* 0x000fca00078e00ff */
[----:B------:R-:W-:Y:S02]  /*0330*/  ULDC.64 UR6, c[0x0][0x220] ;  /* 0x0000880000067ab9 */ /* 0x000fe40000000a00 */
[----:B------:R-:W-:-:S04]  /*0340*/  LEA R2, P0, R16, UR6, 0x2 ;  /* 0x0000000610027c11 */ /* 0x000fc8000f8010ff */
[----:B------:R-:W-:-:S05]  /*0350*/  LEA.HI.X R3, R16, UR7, R17, 0x2, P0 ;  /* 0x0000000710037c11 */ /* 0x000fca00080f1411 */
[----:B------:R1:W2:Y:S01]  /*0360*/  @!P1 LDG.E.EL R4, desc[UR4][R2.64] ;  /* 0x0000000402049981 */ /* 0x0002a2000c2e1900 */
[----:B------:R-:W-:Y:S01]  /*0370*/  ISETP.GE.AND P3, PT, R0, 0x2, PT ;  /* 0x000000020000780c */ /* 0x000fe20003f66270 */
[----:B------:R-:W3:Y:S01]  /*0380*/  S2R R8, SR_CgaCtaId ;  /* 0x0000000000087919 */ /* 0x000ee20000008800 */
[----:B-1----:R-:W-:-:S04]  /*0390*/  SHF.R.U32.HI R2, RZ, 0x3, R0 ;  /* 0x00000003ff027819 */ /* 0x002fc80000011600 */
[----:B------:R-:W-:Y:S01]  /*03a0*/  LOP3.LUT R2, R2, 0x4, RZ, 0xc0, !PT ;  /* 0x0000000402027812 */ /* 0x000fe200078ec0ff */
[----:B--2---:R-:W-:-:S05]  /*03b0*/  FADD R9, R9, R4 ;  /* 0x0000000409097221 */ /* 0x004fca0000000000 */
[----:B------:R-:W-:-:S04]  /*03c0*/  FSEL R4, R9, -INF , !P1 ;  /* 0xff80000009047808 */ /* 0x000fc80004800000 */
[C---:B------:R-:W-:Y:S01]  /*03d0*/  FSETP.NAN.AND P2, PT, R4.reuse, R4, PT ;  /* 0x000000040400720b */ /* 0x040fe20003f48000 */
[----:B------:R-:W1:Y:S02]  /*03e0*/  SHFL.BFLY PT, R5, R4, 0x10, 0x1f ;  /* 0x0e001f0004057f89 */ /* 0x000e6400000e0000 */
[----:B-1----:R-:W-:-:S13]  /*03f0*/  FSETP.GT.AND P0, PT, R4, R5, PT ;  /* 0x000000050400720b */ /* 0x002fda0003f04000 */
[----:B------:R-:W-:-:S04]  /*0400*/  @!P0 FSEL R4, R4, R5, P2 ;  /* 0x0000000504048208 */ /* 0x000fc80001000000 */
        /* <DEDUP_REMOVED lines=11> */
[----:B------:R-:W-:Y:S02]  /*04c0*/  @!P0 FSEL R4, R4, R3, P2 ;  /* 0x0000000304048208 */ /* 0x000fe40001000000 */
[----:B------:R-:W-:Y:S02]  /*04d0*/  MOV R3, 0x400 ;  /* 0x0000040000037802 */ /* 0x000fe40000000f00 */
[----:B------:R-:W-:Y:S01]  /*04e0*/  LOP3.LUT P2, RZ, R0, 0x1f, RZ, 0xc0, !PT ;  /* 0x0000001f00ff7812 */ /* 0x000fe2000784c0ff */
[----:B------:R-:W1:Y:S01]  /*04f0*/  SHFL.BFLY PT, R5, R4, 0x1, 0x1f ;  /* 0x0c201f0004057f89 */ /* 0x000e6200000e0000 */
[----:B---3--:R-:W-:Y:S02]  /*0500*/  PRMT R3, R8, 0x654, R3 ;  /* 0x0000065408037816 */ /* 0x008fe40000000003 */
[----:B------:R-:W-:Y:S02]  /*0510*/  FSETP.NAN.AND P4, PT, R4, R4, PT ;  /* 0x000000040400720b */ /* 0x000fe40003f88000 */
[----:B------:R-:W-:-:S02]  /*0520*/  LOP3.LUT R8, R0, 0x1, RZ, 0xc0, !PT ;  /* 0x0000000100087812 */ /* 0x000fc400078ec0ff */
[----:B-1----:R-:W-:-:S13]  /*0530*/  FSETP.GT.AND P0, PT, R4, R5, PT ;  /* 0x000000050400720b */ /* 0x002fda0003f04000 */
[----:B------:R-:W-:Y:S01]  /*0540*/  @!P0 SEL R4, R4, R5, P4 ;  /* 0x0000000504048207 */ /* 0x000fe20002000000 */
[--C-:B------:R-:W-:Y:S01]  /*0550*/  IMAD.IADD R5, R2, 0x1, R3.reuse ;  /* 0x0000000102057824 */ /* 0x100fe200078e0203 */
[----:B------:R-:W-:Y:S01]  /*0560*/  ISETP.NE.U32.AND P0, PT, R8, 0x1, PT ;  /* 0x000000010800780c */ /* 0x000fe20003f05070 */
[----:B------:R-:W-:-:S03]  /*0570*/  IMAD R2, R0, 0x4, R3 ;  /* 0x0000000400027824 */ /* 0x000fc600078e0203 */
[----:B------:R-:W-:Y:S01]  /*0580*/  @!P2 STS [R5], R4 ;  /* 0x000000040500a388 */ /* 0x000fe20000000800 */
[----:B------:R-:W-:Y:S01]  /*0590*/  BAR.SYNC.DEFER_BLOCKING 0x0 ;  /* 0x0000000000007b1d */ /* 0x000fe20000010000 */
[----:B------:R-:W-:-:S05]  /*05a0*/  ISETP.LT.AND P0, PT, R0, 0x2, P0 ;  /* 0x000000020000780c */ /* 0x000fca0000701270 */
[----:B------:R-:W1:Y:S04]  /*05b0*/  @!P3 LDS R6, [R2] ;  /* 0x000000000206b984 */ /* 0x000e680000000800 */
[----:B-1----:R-:W1:Y:S01]  /*05c0*/  SHFL.BFLY PT, R7, R6, 0x1, 0x1f ;  /* 0x0c201f0006077f89 */ /* 0x002e6200000e0000 */
[C---:B------:R-:W-:Y:S02]  /*05d0*/  FSETP.NAN.AND P5, PT, R6.reuse, R6, PT ;  /* 0x000000060600720b */ /* 0x040fe40003fa8000 */
[----:B-1----:R-:W-:-:S04]  /*05e0*/  FSETP.GT.AND P4, PT, R6, R7, PT ;  /* 0x000000070600720b */ /* 0x002fc80003f84000 */
[----:B------:R-:W-:-:S04]  /*05f0*/  SEL R7, R6, R7, P4 ;  /* 0x0000000706077207 */ /* 0x000fc80002000000 */
[----:B------:R-:W-:-:S05]  /*0600*/  SEL R7, R6, R7, P5 ;  /* 0x0000000706077207 */ /* 0x000fca0002800000 */
[----:B------:R-:W-:Y:S01]  /*0610*/  @P0 STS [R2], R7 ;  /* 0x0000000702000388 */ /* 0x000fe20000000800 */
[----:B------:R-:W-:Y:S06]  /*0620*/  BAR.SYNC.DEFER_BLOCKING 0x0 ;  /* 0x0000000000007b1d */ /* 0x000fec0000010000 */
[----:B------:R-:W1:Y:S02]  /*0630*/  LDS R4, [R3] ;  /* 0x0000000003047984 */ /* 0x000e640000000800 */
[----:B-1----:R-:W-:-:S04]  /*0640*/  FADD R4, R9, -R4 ;  /* 0x8000000409047221 */ /* 0x002fc80000000000 */
[----:B------:R-:W-:Y:S01]  /*0650*/  FMUL R4, R4, 1.4426950216293334961 ;  /* 0x3fb8aa3b04047820 */ /* 0x000fe20000400000 */
[----:B------:R-:W-:Y:S04]  /*0660*/  BAR.SYNC.DEFER_BLOCKING 0x0 ;  /* 0x0000000000007b1d */ /* 0x000fe80000010000 */
[----:B------:R-:W-:-:S13]  /*0670*/  FSETP.GEU.AND P4, PT, R4, -126, PT ;  /* 0xc2fc00000400780b */ /* 0x000fda0003f8e000 */
[----:B------:R-:W-:-:S04]  /*0680*/  @!P4 FMUL R4, R4, 0.5 ;  /* 0x3f0000000404c820 */ /* 0x000fc80000400000 */
[----:B------:R-:W1:Y:S02]  /*0690*/  MUFU.EX2 R6, R4 ;  /* 0x0000000400067308 */ /* 0x000e640000000800 */
[----:B-1----:R-:W-:-:S05]  /*06a0*/  @!P4 FMUL R6, R6, R6 ;  /* 0x000000060606c220 */ /* 0x002fca0000400000 */
[----:B------:R-:W-:-:S05]  /*06b0*/  FSEL R8, R6, RZ, !P1 ;  /* 0x000000ff06087208 */ /* 0x000fca0004800000 */
[----:B------:R-:W1:Y:S02]  /*06c0*/  SHFL.BFLY PT, R7, R8, 0x10, 0x1f ;  /* 0x0e001f0008077f89 */ /* 0x000e6400000e0000 */
[----:B-1----:R-:W-:-:S05]  /*06d0*/  FADD R7, R8, R7 ;  /* 0x0000000708077221 */ /* 0x002fca0000000000 */
        /* <DEDUP_REMOVED lines=8> */
[----:B------:R-:W-:Y:S01]  /*0760*/  @!P2 STS [R5], R16 ;  /* 0x000000100500a388 */ /* 0x000fe20000000800 */
[----:B------:R-:W-:Y:S06]  /*0770*/  BAR.SYNC.DEFER_BLOCKING 0x0 ;  /* 0x0000000000007b1d */ /* 0x000fec0000010000 */
[----:B------:R-:W1:Y:S04]  /*0780*/  @!P3 LDS R0, [R2] ;  /* 0x000000000200b984 */ /* 0x000e680000000800 */
[----:B-1----:R-:W1:Y:S02]  /*0790*/  SHFL.BFLY PT, R7, R0, 0x1, 0x1f ;  /* 0x0c201f0000077f89 */ /* 0x002e6400000e0000 */
[----:B-1----:R-:W-:-:S05]  /*07a0*/  FADD R7, R0, R7 ;  /* 0x0000000700077221 */ /* 0x002fca0000000000 */
[----:B------:R-:W-:Y:S01]  /*07b0*/  @P0 STS [R2], R7 ;  /* 0x0000000702000388 */ /* 0x000fe20000000800 */
[----:B------:R-:W-:Y:S06]  /*07c0*/  BAR.SYNC.DEFER_BLOCKING 0x0 ;  /* 0x0000000000007b1d */ /* 0x000fec0000010000 */
[----:B------:R-:W1:Y:S02]  /*07d0*/  LDS R4, [R3] ;  /* 0x0000000003047984 */ /* 0x000e640000000800 */
[C---:B-1----:R-:W-:Y:S02]  /*07e0*/  FSETP.GT.AND P0, PT, |R4|.reuse, 8.50705917302346158658e+37, PT ;  /* 0x7e8000000400780b */ /* 0x042fe40003f04200 */
[----:B------:R-:W-:-:S11]  /*07f0*/  FSETP.GEU.AND P2, PT, |R4|, 1.175494350822287508e-38, PT ;  /* 0x008000000400780b */ /* 0x000fd60003f4e200 */
[----:B------:R-:W-:Y:S01]  /*0800*/  @P0 FMUL R4, R4, 0.25 ;  /* 0x3e80000004040820 */ /* 0x000fe20000400000 */
[----:B------:R-:W-:-:S03]  /*0810*/  @P0 FMUL R6, R6, 0.25 ;  /* 0x3e80000006060820 */ /* 0x000fc60000400000 */
[----:B------:R-:W-:Y:S01]  /*0820*/  @!P2 FMUL R4, R4, 16777216 ;  /* 0x4b8000000404a820 */ /* 0x000fe20000400000 */
[----:B------:R-:W-:-:S03]  /*0830*/  @!P2 FMUL R6, R6, 16777216 ;  /* 0x4b8000000606a820 */ /* 0x000fc60000400000 */
[----:B------:R-:W1:Y:S02]  /*0840*/  MUFU.RCP R5, R4 ;  /* 0x0000000400057308 */ /* 0x000e640000001000 */
[----:B-1----:R-:W-:Y:S01]  /*0850*/  FMUL R5, R5, R6 ;  /* 0x0000000605057220 */ /* 0x002fe20000400000 */
[----:B------:R-:W-:Y:S06]  /*0860*/  @P1 EXIT ;  /* 0x000000000000194d */ /* 0x000fec0003800000 */
[----:B------:R-:W-:Y:S01]  /*0870*/  STG.E desc[UR4][R14.64], R5 ;  /* 0x000000050e007986 */ /* 0x000fe2000c101904 */
[----:B------:R-:W-:Y:S05]  /*0880*/  EXIT ;  /* 0x000000000000794d */ /* 0x000fea0003800000 */
.L_x_1:
[----:B------:R-:W-:-:S00]  /*0890*/  BRA `(.L_x_1) ;  /* 0xfffffffc00fc7947 */ /* 0x000fc0000383ffff */
[----:B------:R-:W-:-:S00]  /*08a0*/  NOP ;  /* 0x0000000000007918 */ /* 0x000fc00000000000 */
        /* <DEDUP_REMOVED lines=13> */
.L_x_2:


//--------------------- .nv.global.init           --------------------------
	.section	.nv.global.init,"aw",@progbits
.nv.global.init:
	.type		assertFunc_0,@object
	.size		assertFunc_0,(assertMessage_0 - assertFunc_0)
assertFunc_0:
        /*0000*/ 	.byte	0x75, 0x6e, 0x6b, 0x6e, 0x6f, 0x77, 0x6e, 0x00
	.type		assertMessage_0,@object
	.size		assertMessage_0,(assertFile_0 - assertMessage_0)
assertMessage_0:
        /*0008*/ 	.byte	0x69, 0x6e, 0x64, 0x65, 0x78, 0x20, 0x6f, 0x75, 0x74, 0x20, 0x6f, 0x66, 0x20, 0x62, 0x6f, 0x75
        /*0018*/ 	.byte	0x6e, 0x64, 0x73, 0x3a, 0x20, 0x30, 0x20, 0x3c, 0x3d, 0x20, 0x74, 0x6d, 0x70, 0x35, 0x20, 0x3c
        /*0028*/ 	.byte	0x20, 0x32, 0x32, 0x35, 0x00
	.type		assertFile_0,@object
	.size		assertFile_0,(.L_1 - assertFile_0)
assertFile_0:
        /*002d*/ 	.byte	0x69, 0x6e, 0x64, 0x75, 0x63, 0x74, 0x6f, 0x72, 0x5f, 0x63, 0x61, 0x63, 0x68, 0x65, 0x2f, 0x68
        /*003d*/ 	.byte	0x36, 0x2f, 0x63, 0x68, 0x36, 0x70, 0x6a, 0x72, 0x71, 0x68, 0x67, 0x6e, 0x6a, 0x6a, 0x74, 0x79
        /*004d*/ 	.byte	0x6e, 0x70, 0x6d, 0x7a, 0x72, 0x63, 0x79, 0x36, 0x6f, 0x67, 0x77, 0x6f, 0x6f, 0x34, 0x68, 0x69
        /*005d*/ 	.byte	0x33, 0x37, 0x70, 0x75, 0x71, 0x63, 0x78, 0x79, 0x32, 0x61, 0x73, 0x65, 0x6d, 0x73, 0x37, 0x64
        /*006d*/ 	.byte	0x65, 0x6d, 0x79, 0x78, 0x6c, 0x67, 0x2e, 0x70, 0x79, 0x00
.L_1:


//--------------------- .nv.shared.triton_per_fused__softmax_add_4 --------------------------
	.section	.nv.shared.triton_per_fused__softmax_add_4,"aw",@nobits
	.sectionflags	@""
	.align	16
	.zero		1024


//--------------------- .nv.constant0.triton_per_fused__softmax_add_4 --------------------------
	.section	.nv.constant0.triton_per_fused__softmax_add_4,"a",@progbits
	.sectionflags	@""
	.align	4
.nv.constant0.triton_per_fused__softmax_add_4:
	.zero		560


//--------------------- SYMBOLS --------------------------

	.type		__assertfail,@function
